	.headerflags	@"EF_CUDA_TEXMODE_UNIFIED EF_CUDA_64BIT_ADDRESS EF_CUDA_ACCELERATORS EF_CUDA_SM90 EF_CUDA_VIRTUAL_SM(EF_CUDA_SM90)"
	.elftype	@"ET_EXEC"


//--------------------- .nv.info                  --------------------------
	.section	.nv.info,"",@"SHT_CUDA_INFO"
	.align	4


	//----- nvinfo : EIATTR_REGCOUNT
	.align		4
        /*0000*/ 	.byte	0x04, 0x2f
        /*0002*/ 	.short	(.L_1 - .L_0)
	.align		4
.L_0:
        /*0004*/ 	.word	index@(triton_poi_fused_scatter_3)
        /*0008*/ 	.word	0x00000012


	//----- nvinfo : EIATTR_MIN_STACK_SIZE
	.align		4
.L_1:
        /*000c*/ 	.byte	0x04, 0x12
        /*000e*/ 	.short	(.L_3 - .L_2)
	.align		4
.L_2:
        /*0010*/ 	.word	index@(triton_poi_fused_scatter_3)
        /*0014*/ 	.word	0x00000000


	//----- nvinfo : EIATTR_FRAME_SIZE
	.align		4
.L_3:
        /*0018*/ 	.byte	0x04, 0x11
        /*001a*/ 	.short	(.L_5 - .L_4)
	.align		4
.L_4:
        /*001c*/ 	.word	index@(triton_poi_fused_scatter_3)
        /*0020*/ 	.word	0x00000000


	//----- nvinfo : EIATTR_MIN_STACK_SIZE
	.align		4
.L_5:
        /*0024*/ 	.byte	0x04, 0x12
        /*0026*/ 	.short	(.L_7 - .L_6)
	.align		4
.L_6:
        /*0028*/ 	.word	index@(triton_poi_fused_scatter_3)
        /*002c*/ 	.word	0x00000000
.L_7:


//--------------------- .nv.info.triton_poi_fused_scatter_3 --------------------------
	.section	.nv.info.triton_poi_fused_scatter_3,"",@"SHT_CUDA_INFO"
	.sectionflags	@""
	.align	4


	//----- nvinfo : EIATTR_CUDA_API_VERSION
	.align		4
        /*0000*/ 	.byte	0x04, 0x37
        /*0002*/ 	.short	(.L_9 - .L_8)
.L_8:
        /*0004*/ 	.word	0x0000007c


	//----- nvinfo : EIATTR_KPARAM_INFO
	.align		4
.L_9:
        /*0008*/ 	.byte	0x04, 0x17
        /*000a*/ 	.short	(.L_11 - .L_10)
.L_10:
        /*000c*/ 	.word	0x00000000
        /*0010*/ 	.short	0x0002
        /*0012*/ 	.short	0x0010
        /*0014*/ 	.byte	0x00, 0xf0, 0x11, 0x00


	//----- nvinfo : EIATTR_KPARAM_INFO
	.align		4
.L_11:
        /*0018*/ 	.byte	0x04, 0x17
        /*001a*/ 	.short	(.L_13 - .L_12)
.L_12:
        /*001c*/ 	.word	0x00000000
        /*0020*/ 	.short	0x0001
        /*0022*/ 	.short	0x0008
        /*0024*/ 	.byte	0x00, 0xf4, 0x21, 0x00


	//----- nvinfo : EIATTR_KPARAM_INFO
	.align		4
.L_13:
        /*0028*/ 	.byte	0x04, 0x17
        /*002a*/ 	.short	(.L_15 - .L_14)
.L_14:
        /*002c*/ 	.word	0x00000000
        /*0030*/ 	.short	0x0000
        /*0032*/ 	.short	0x0000
        /*0034*/ 	.byte	0x00, 0xf4, 0x21, 0x00


	//----- nvinfo : EIATTR_SPARSE_MMA_MASK
	.align		4
.L_15:
        /*0038*/ 	.byte	0x03, 0x50
        /*003a*/ 	.short	0x0000


	//----- nvinfo : EIATTR_MAXREG_COUNT
	.align		4
        /*003c*/ 	.byte	0x03, 0x1b
        /*003e*/ 	.short	0x00ff


	//----- nvinfo : EIATTR_EXIT_INSTR_OFFSETS
	.align		4
        /*0040*/ 	.byte	0x04, 0x1c
        /*0042*/ 	.short	(.L_17 - .L_16)


	//   ....[0]....
.L_16:
        /*0044*/ 	.word	0x00000230


	//   ....[1]....
        /*0048*/ 	.word	0x00000250


	//----- nvinfo : EIATTR_REQNTID
	.align		4
.L_17:
        /*004c*/ 	.byte	0x04, 0x10
        /*004e*/ 	.short	(.L_19 - .L_18)
.L_18:
        /*0050*/ 	.word	0x00000080
        /*0054*/ 	.word	0x00000001
        /*0058*/ 	.word	0x00000001


	//----- nvinfo : EIATTR_CBANK_PARAM_SIZE
	.align		4
.L_19:
        /*005c*/ 	.byte	0x03, 0x19
        /*005e*/ 	.short	0x0014


	//----- nvinfo : EIATTR_PARAM_CBANK
	.align		4
        /*0060*/ 	.byte	0x04, 0x0a
        /*0062*/ 	.short	(.L_21 - .L_20)
	.align		4
.L_20:
        /*0064*/ 	.word	index@(.nv.constant0.triton_poi_fused_scatter_3)
        /*0068*/ 	.short	0x0210
        /*006a*/ 	.short	0x0014


	//----- nvinfo : EIATTR_SW_WAR
	.align		4
.L_21:
        /*006c*/ 	.byte	0x04, 0x36
        /*006e*/ 	.short	(.L_23 - .L_22)
.L_22:
        /*0070*/ 	.word	0x00000008
.L_23:


//--------------------- .nv.callgraph             --------------------------
	.section	.nv.callgraph,"",@"SHT_CUDA_CALLGRAPH"
	.align	4
	.sectionentsize	8
	.align		4
        /*0000*/ 	.word	0x00000000
	.align		4
        /*0004*/ 	.word	0xffffffff
	.align		4
        /*0008*/ 	.word	0x00000000
	.align		4
        /*000c*/ 	.word	0xfffffffe
	.align		4
        /*0010*/ 	.word	0x00000000
	.align		4
        /*0014*/ 	.word	0xfffffffd
	.align		4
        /*0018*/ 	.word	0x00000000
	.align		4
        /*001c*/ 	.word	0xfffffffc


//--------------------- .text.triton_poi_fused_scatter_3 --------------------------
	.section	.text.triton_poi_fused_scatter_3,"ax",@progbits
	.align	128
        .global         triton_poi_fused_scatter_3
        .type           triton_poi_fused_scatter_3,@function
        .size           triton_poi_fused_scatter_3,(.L_x_1 - triton_poi_fused_scatter_3)
        .other          triton_poi_fused_scatter_3,@"STO_CUDA_ENTRY STV_DEFAULT"
triton_poi_fused_scatter_3:
.text.triton_poi_fused_scatter_3:
[----:B------:R-:W0:Y:S02]  /*0000*/  LDC R1, c[0x0][0x28] ;  /* 0x00000a00ff017b82 */ /* 0x000e240000000800 */
[----:B------:R-:W1:Y:S01]  /*0010*/  S2R R0, SR_TID.X ;  /* 0x0000000000007919 */ /* 0x000e620000002100 */
[----:B------:R-:W2:Y:S01]  /*0020*/  LDC.64 R8, c[0x0][0x210] ;  /* 0x00008400ff087b82 */ /* 0x000ea20000000a00 */
[----:B------:R-:W-:Y:S01]  /*0030*/  CS2R R2, SRZ ;  /* 0x0000000000027805 */ /* 0x000fe2000001ff00 */
[----:B------:R-:W-:Y:S01]  /*0040*/  ULDC.64 UR4, c[0x0][0x208] ;  /* 0x0000820000047ab9 */ /* 0x000fe20000000a00 */
[----:B------:R-:W3:Y:S01]  /*0050*/  S2R R7, SR_CTAID.X ;  /* 0x0000000000077919 */ /* 0x000ee20000002500 */
[----:B-1----:R-:W-:-:S05]  /*0060*/  IMAD.SHL.U32 R0, R0, 0x2, RZ ;  /* 0x0000000200007824 */ /* 0x002fca00078e00ff */
[----:B------:R-:W-:-:S05]  /*0070*/  LOP3.LUT R0, R0, 0xfe, RZ, 0xc0, !PT ;  /* 0x000000fe00007812 */ /* 0x000fca00078ec0ff */
[----:B---3--:R-:W-:-:S05]  /*0080*/  IMAD R11, R7, 0x100, R0 ;  /* 0x00000100070b7824 */ /* 0x008fca00078e0200 */
[----:B------:R-:W-:Y:S02]  /*0090*/  SHF.R.S32.HI R0, RZ, 0x1f, R11 ;  /* 0x0000001fff007819 */ /* 0x000fe4000001140b */
[----:B------:R-:W-:Y:S02]  /*00a0*/  ISETP.GE.AND P2, PT, R11, 0x100, PT ;  /* 0x000001000b00780c */ /* 0x000fe40003f46270 */
[----:B------:R-:W-:-:S04]  /*00b0*/  LEA.HI R10, R0, R11, RZ, 0x2 ;  /* 0x0000000b000a7211 */ /* 0x000fc800078f10ff */
[----:B------:R-:W-:-:S05]  /*00c0*/  SHF.R.S32.HI R5, RZ, 0x2, R10 ;  /* 0x00000002ff057819 */ /* 0x000fca000001140a */
[----:B--2---:R-:W-:Y:S01]  /*00d0*/  IMAD.WIDE R8, R5, 0x8, R8 ;  /* 0x0000000805087825 */ /* 0x004fe200078e0208 */
[----:B------:R-:W-:-:S04]  /*00e0*/  CS2R R4, SRZ ;  /* 0x0000000000047805 */ /* 0x000fc8000001ff00 */
[----:B------:R-:W2:Y:S04]  /*00f0*/  @!P2 LDG.E.EL.64 R2, desc[UR4][R8.64] ;  /* 0x000000040802a981 */ /* 0x000ea8000c2e1b00 */
[----:B------:R-:W3:Y:S01]  /*0100*/  @!P2 LDG.E.EL.64 R4, desc[UR4][R8.64] ;  /* 0x000000040804a981 */ /* 0x000ee2000c2e1b00 */
[----:B------:R-:W-:Y:S01]  /*0110*/  SHF.R.S32.HI R13, RZ, 0x17, R7 ;  /* 0x00000017ff0d7819 */ /* 0x000fe20000011407 */
[----:B------:R-:W-:Y:S01]  /*0120*/  VIADD R0, R11, 0x1 ;  /* 0x000000010b007836 */ /* 0x000fe20000000000 */
[----:B------:R-:W1:Y:S01]  /*0130*/  LDC.64 R6, c[0x0][0x218] ;  /* 0x00008600ff067b82 */ /* 0x000e620000000a00 */
[----:B------:R-:W-:Y:S02]  /*0140*/  LOP3.LUT R10, R10, 0xfffffffc, RZ, 0xc0, !PT ;  /* 0xfffffffc0a0a7812 */ /* 0x000fe400078ec0ff */
[----:B------:R-:W-:-:S04]  /*0150*/  SGXT R13, R13, 0x1 ;  /* 0x000000010d0d781a */ /* 0x000fc80000000200 */
[----:B------:R-:W-:-:S04]  /*0160*/  LEA.HI R13, R13, R0, RZ, 0x2 ;  /* 0x000000000d0d7211 */ /* 0x000fc800078f10ff */
[----:B------:R-:W-:Y:S01]  /*0170*/  LOP3.LUT R15, R13, 0xfffffffc, RZ, 0xc0, !PT ;  /* 0xfffffffc0d0f7812 */ /* 0x000fe200078ec0ff */
[----:B------:R-:W-:-:S04]  /*0180*/  IMAD.IADD R13, R11, 0x1, -R10 ;  /* 0x000000010b0d7824 */ /* 0x000fc800078e0a0a */
[----:B------:R-:W-:Y:S02]  /*0190*/  IMAD.IADD R15, R0, 0x1, -R15 ;  /* 0x00000001000f7824 */ /* 0x000fe400078e0a0f */
[----:B-1----:R-:W-:Y:S01]  /*01a0*/  IMAD.WIDE R6, R11, 0x4, R6 ;  /* 0x000000040b067825 */ /* 0x002fe200078e0206 */
[----:B--2---:R-:W-:Y:S02]  /*01b0*/  ISETP.NE.U32.AND P0, PT, R2, R13, PT ;  /* 0x0000000d0200720c */ /* 0x004fe40003f05070 */
[----:B------:R-:W-:Y:S02]  /*01c0*/  SHF.R.S32.HI R13, RZ, 0x1f, R13 ;  /* 0x0000001fff0d7819 */ /* 0x000fe4000001140d */
[----:B---3--:R-:W-:Y:S02]  /*01d0*/  ISETP.NE.U32.AND P1, PT, R4, R15, PT ;  /* 0x0000000f0400720c */ /* 0x008fe40003f25070 */
[----:B------:R-:W-:Y:S02]  /*01e0*/  SHF.R.S32.HI R15, RZ, 0x1f, R15 ;  /* 0x0000001fff0f7819 */ /* 0x000fe4000001140f */
[----:B------:R-:W-:-:S02]  /*01f0*/  ISETP.NE.AND.EX P0, PT, R3, R13, PT, P0 ;  /* 0x0000000d0300720c */ /* 0x000fc40003f05300 */
[----:B------:R-:W-:Y:S02]  /*0200*/  ISETP.NE.AND.EX P1, PT, R5, R15, PT, P1 ;  /* 0x0000000f0500720c */ /* 0x000fe40003f25310 */
[----:B------:R-:W-:Y:S02]  /*0210*/  SEL R2, RZ, 0x3f800000, P0 ;  /* 0x3f800000ff027807 */ /* 0x000fe40000000000 */
[----:B------:R-:W-:Y:S01]  /*0220*/  SEL R3, RZ, 0x3f800000, P1 ;  /* 0x3f800000ff037807 */ /* 0x000fe20000800000 */
[----:B------:R-:W-:Y:S08]  /*0230*/  @P2 EXIT ;  /* 0x000000000000294d */ /* 0x000ff00003800000 */
[----:B------:R-:W-:Y:S01]  /*0240*/  STG.E.64 desc[UR4][R6.64], R2 ;  /* 0x0000000206007986 */ /* 0x000fe2000c101b04 */
[----:B------:R-:W-:Y:S05]  /*0250*/  EXIT ;  /* 0x000000000000794d */ /* 0x000fea0003800000 */
.L_x_0:
[----:B------:R-:W-:-:S00]  /*0260*/  BRA `(.L_x_0) ;  /* 0xfffffffc00fc7947 */ /* 0x000fc0000383ffff */
[----:B------:R-:W-:-:S00]  /*0270*/  NOP ;  /* 0x0000000000007918 */ /* 0x000fc00000000000 */
        /* <DEDUP_REMOVED lines=8> */
.L_x_1:


//--------------------- .nv.constant0.triton_poi_fused_scatter_3 --------------------------
	.section	.nv.constant0.triton_poi_fused_scatter_3,"a",@progbits
	.sectionflags	@""
	.align	4
.nv.constant0.triton_poi_fused_scatter_3:
	.zero		548
